	.headerflags	@"EF_CUDA_TEXMODE_UNIFIED EF_CUDA_64BIT_ADDRESS EF_CUDA_ACCELERATORS EF_CUDA_SM90 EF_CUDA_VIRTUAL_SM(EF_CUDA_SM90)"
	.elftype	@"ET_EXEC"


//--------------------- .nv.info                  --------------------------
	.section	.nv.info,"",@"SHT_CUDA_INFO"
	.align	4


	//----- nvinfo : EIATTR_REGCOUNT
	.align		4
        /*0000*/ 	.byte	0x04, 0x2f
        /*0002*/ 	.short	(.L_3 - .L_2)
	.align		4
.L_2:
        /*0004*/ 	.word	index@(triton_poi_fused__native_batch_norm_legit_no_training_cat_relu_9)
        /*0008*/ 	.word	0x00000036


	//----- nvinfo : EIATTR_MIN_STACK_SIZE
	.align		4
.L_3:
        /*000c*/ 	.byte	0x04, 0x12
        /*000e*/ 	.short	(.L_5 - .L_4)
	.align		4
.L_4:
        /*0010*/ 	.word	index@(triton_poi_fused__native_batch_norm_legit_no_training_cat_relu_9)
        /*0014*/ 	.word	0x00000000


	//----- nvinfo : EIATTR_FRAME_SIZE
	.align		4
.L_5:
        /*0018*/ 	.byte	0x04, 0x11
        /*001a*/ 	.short	(.L_7 - .L_6)
	.align		4
.L_6:
        /*001c*/ 	.word	index@(triton_poi_fused__native_batch_norm_legit_no_training_cat_relu_9)
        /*0020*/ 	.word	0x00000000


	//----- nvinfo : EIATTR_MIN_STACK_SIZE
	.align		4
.L_7:
        /*0024*/ 	.byte	0x04, 0x12
        /*0026*/ 	.short	(.L_9 - .L_8)
	.align		4
.L_8:
        /*0028*/ 	.word	index@(triton_poi_fused__native_batch_norm_legit_no_training_cat_relu_9)
        /*002c*/ 	.word	0x00000000
.L_9:


//--------------------- .nv.info.triton_poi_fused__native_batch_norm_legit_no_training_cat_relu_9 --------------------------
	.section	.nv.info.triton_poi_fused__native_batch_norm_legit_no_training_cat_relu_9,"",@"SHT_CUDA_INFO"
	.sectionflags	@""
	.align	4


	//----- nvinfo : EIATTR_CUDA_API_VERSION
	.align		4
        /*0000*/ 	.byte	0x04, 0x37
        /*0002*/ 	.short	(.L_11 - .L_10)
.L_10:
        /*0004*/ 	.word	0x0000007c


	//----- nvinfo : EIATTR_KPARAM_INFO
	.align		4
.L_11:
        /*0008*/ 	.byte	0x04, 0x17
        /*000a*/ 	.short	(.L_13 - .L_12)
.L_12:
        /*000c*/ 	.word	0x00000000
        /*0010*/ 	.short	0x000d
        /*0012*/ 	.short	0x0068
        /*0014*/ 	.byte	0x00, 0xf0, 0x11, 0x00


	//----- nvinfo : EIATTR_KPARAM_INFO
	.align		4
.L_13:
        /*0018*/ 	.byte	0x04, 0x17
        /*001a*/ 	.short	(.L_15 - .L_14)
.L_14:
        /*001c*/ 	.word	0x00000000
        /*0020*/ 	.short	0x000c
        /*0022*/ 	.short	0x0060
        /*0024*/ 	.byte	0x00, 0xf4, 0x21, 0x00


	//----- nvinfo : EIATTR_KPARAM_INFO
	.align		4
.L_15:
        /*0028*/ 	.byte	0x04, 0x17
        /*002a*/ 	.short	(.L_17 - .L_16)
.L_16:
        /*002c*/ 	.word	0x00000000
        /*0030*/ 	.short	0x000b
        /*0032*/ 	.short	0x0058
        /*0034*/ 	.byte	0x00, 0xf4, 0x21, 0x00


	//----- nvinfo : EIATTR_KPARAM_INFO
	.align		4
.L_17:
        /*0038*/ 	.byte	0x04, 0x17
        /*003a*/ 	.short	(.L_19 - .L_18)
.L_18:
        /*003c*/ 	.word	0x00000000
        /*0040*/ 	.short	0x000a
        /*0042*/ 	.short	0x0050
        /*0044*/ 	.byte	0x00, 0xf4, 0x21, 0x00


	//----- nvinfo : EIATTR_KPARAM_INFO
	.align		4
.L_19:
        /*0048*/ 	.byte	0x04, 0x17
        /*004a*/ 	.short	(.L_21 - .L_20)
.L_20:
        /*004c*/ 	.word	0x00000000
        /*0050*/ 	.short	0x0009
        /*0052*/ 	.short	0x0048
        /*0054*/ 	.byte	0x00, 0xf4, 0x21, 0x00


	//----- nvinfo : EIATTR_KPARAM_INFO
	.align		4
.L_21:
        /*0058*/ 	.byte	0x04, 0x17
        /*005a*/ 	.short	(.L_23 - .L_22)
.L_22:
        /*005c*/ 	.word	0x00000000
        /*0060*/ 	.short	0x0008
        /*0062*/ 	.short	0x0040
        /*0064*/ 	.byte	0x00, 0xf4, 0x21, 0x00


	//----- nvinfo : EIATTR_KPARAM_INFO
	.align		4
.L_23:
        /*0068*/ 	.byte	0x04, 0x17
        /*006a*/ 	.short	(.L_25 - .L_24)
.L_24:
        /*006c*/ 	.word	0x00000000
        /*0070*/ 	.short	0x0007
        /*0072*/ 	.short	0x0038
        /*0074*/ 	.byte	0x00, 0xf4, 0x21, 0x00


	//----- nvinfo : EIATTR_KPARAM_INFO
	.align		4
.L_25:
        /*0078*/ 	.byte	0x04, 0x17
        /*007a*/ 	.short	(.L_27 - .L_26)
.L_26:
        /*007c*/ 	.word	0x00000000
        /*0080*/ 	.short	0x0006
        /*0082*/ 	.short	0x0030
        /*0084*/ 	.byte	0x00, 0xf4, 0x21, 0x00


	//----- nvinfo : EIATTR_KPARAM_INFO
	.align		4
.L_27:
        /*0088*/ 	.byte	0x04, 0x17
        /*008a*/ 	.short	(.L_29 - .L_28)
.L_28:
        /*008c*/ 	.word	0x00000000
        /*0090*/ 	.short	0x0005
        /*0092*/ 	.short	0x0028
        /*0094*/ 	.byte	0x00, 0xf4, 0x21, 0x00


	//----- nvinfo : EIATTR_KPARAM_INFO
	.align		4
.L_29:
        /*0098*/ 	.byte	0x04, 0x17
        /*009a*/ 	.short	(.L_31 - .L_30)
.L_30:
        /*009c*/ 	.word	0x00000000
        /*00a0*/ 	.short	0x0004
        /*00a2*/ 	.short	0x0020
        /*00a4*/ 	.byte	0x00, 0xf4, 0x21, 0x00


	//----- nvinfo : EIATTR_KPARAM_INFO
	.align		4
.L_31:
        /*00a8*/ 	.byte	0x04, 0x17
        /*00aa*/ 	.short	(.L_33 - .L_32)
.L_32:
        /*00ac*/ 	.word	0x00000000
        /*00b0*/ 	.short	0x0003
        /*00b2*/ 	.short	0x0018
        /*00b4*/ 	.byte	0x00, 0xf4, 0x21, 0x00


	//----- nvinfo : EIATTR_KPARAM_INFO
	.align		4
.L_33:
        /*00b8*/ 	.byte	0x04, 0x17
        /*00ba*/ 	.short	(.L_35 - .L_34)
.L_34:
        /*00bc*/ 	.word	0x00000000
        /*00c0*/ 	.short	0x0002
        /*00c2*/ 	.short	0x0010
        /*00c4*/ 	.byte	0x00, 0xf4, 0x21, 0x00


	//----- nvinfo : EIATTR_KPARAM_INFO
	.align		4
.L_35:
        /*00c8*/ 	.byte	0x04, 0x17
        /*00ca*/ 	.short	(.L_37 - .L_36)
.L_36:
        /*00cc*/ 	.word	0x00000000
        /*00d0*/ 	.short	0x0001
        /*00d2*/ 	.short	0x0008
        /*00d4*/ 	.byte	0x00, 0xf4, 0x21, 0x00


	//----- nvinfo : EIATTR_KPARAM_INFO
	.align		4
.L_37:
        /*00d8*/ 	.byte	0x04, 0x17
        /*00da*/ 	.short	(.L_39 - .L_38)
.L_38:
        /*00dc*/ 	.word	0x00000000
        /*00e0*/ 	.short	0x0000
        /*00e2*/ 	.short	0x0000
        /*00e4*/ 	.byte	0x00, 0xf4, 0x21, 0x00


	//----- nvinfo : EIATTR_SPARSE_MMA_MASK
	.align		4
.L_39:
        /*00e8*/ 	.byte	0x03, 0x50
        /*00ea*/ 	.short	0x0000


	//----- nvinfo : EIATTR_MAXREG_COUNT
	.align		4
        /*00ec*/ 	.byte	0x03, 0x1b
        /*00ee*/ 	.short	0x00ff


	//----- nvinfo : EIATTR_EXIT_INSTR_OFFSETS
	.align		4
        /*00f0*/ 	.byte	0x04, 0x1c
        /*00f2*/ 	.short	(.L_41 - .L_40)


	//   ....[0]....
.L_40:
        /*00f4*/ 	.word	0x00001340


	//----- nvinfo : EIATTR_REQNTID
	.align		4
.L_41:
        /*00f8*/ 	.byte	0x04, 0x10
        /*00fa*/ 	.short	(.L_43 - .L_42)
.L_42:
        /*00fc*/ 	.word	0x00000080
        /*0100*/ 	.word	0x00000001
        /*0104*/ 	.word	0x00000001


	//----- nvinfo : EIATTR_CBANK_PARAM_SIZE
	.align		4
.L_43:
        /*0108*/ 	.byte	0x03, 0x19
        /*010a*/ 	.short	0x006c


	//----- nvinfo : EIATTR_PARAM_CBANK
	.align		4
        /*010c*/ 	.byte	0x04, 0x0a
        /*010e*/ 	.short	(.L_45 - .L_44)
	.align		4
.L_44:
        /*0110*/ 	.word	index@(.nv.constant0.triton_poi_fused__native_batch_norm_legit_no_training_cat_relu_9)
        /*0114*/ 	.short	0x0210
        /*0116*/ 	.short	0x006c


	//----- nvinfo : EIATTR_SW_WAR
	.align		4
.L_45:
        /*0118*/ 	.byte	0x04, 0x36
        /*011a*/ 	.short	(.L_47 - .L_46)
.L_46:
        /*011c*/ 	.word	0x00000008
.L_47:


//--------------------- .nv.callgraph             --------------------------
	.section	.nv.callgraph,"",@"SHT_CUDA_CALLGRAPH"
	.align	4
	.sectionentsize	8
	.align		4
        /*0000*/ 	.word	0x00000000
	.align		4
        /*0004*/ 	.word	0xffffffff
	.align		4
        /*0008*/ 	.word	0x00000000
	.align		4
        /*000c*/ 	.word	0xfffffffe
	.align		4
        /*0010*/ 	.word	0x00000000
	.align		4
        /*0014*/ 	.word	0xfffffffd
	.align		4
        /*0018*/ 	.word	0x00000000
	.align		4
        /*001c*/ 	.word	0xfffffffc


//--------------------- .nv.constant4             --------------------------
	.section	.nv.constant4,"a",@progbits
	.align	8
	.align		8
.nv.constant4:
        /*0000*/ 	.dword	_$_str
	.align		8
        /*0008*/ 	.dword	_$_str_$_2


//--------------------- .text.triton_poi_fused__native_batch_norm_legit_no_training_cat_relu_9 --------------------------
	.section	.text.triton_poi_fused__native_batch_norm_legit_no_training_cat_relu_9,"ax",@progbits
	.align	128
        .global         triton_poi_fused__native_batch_norm_legit_no_training_cat_relu_9
        .type           triton_poi_fused__native_batch_norm_legit_no_training_cat_relu_9,@function
        .size           triton_poi_fused__native_batch_norm_legit_no_training_cat_relu_9,(.L_x_1 - triton_poi_fused__native_batch_norm_legit_no_training_cat_relu_9)
        .other          triton_poi_fused__native_batch_norm_legit_no_training_cat_relu_9,@"STO_CUDA_ENTRY STV_DEFAULT"
triton_poi_fused__native_batch_norm_legit_no_training_cat_relu_9:
.text.triton_poi_fused__native_batch_norm_legit_no_training_cat_relu_9:
[----:B------:R-:W-:Y:S01]  /*0000*/  LDC R1, c[0x0][0x28] ;  /* 0x00000a00ff017b82 */ /* 0x000fe20000000800 */
[----:B------:R-:W1:Y:S01]  /*0010*/  S2R R0, SR_TID.X ;  /* 0x0000000000007919 */ /* 0x000e620000002100 */
[----:B------:R-:W-:Y:S01]  /*0020*/  ULDC.64 UR10, c[0x0][0x240] ;  /* 0x00009000000a7ab9 */ /* 0x000fe20000000a00 */
[----:B------:R-:W-:Y:S02]  /*0030*/  CS2R R12, SRZ ;  /* 0x00000000000c7805 */ /* 0x000fe4000001ff00 */
[----:B------:R-:W-:Y:S01]  /*0040*/  CS2R R14, SRZ ;  /* 0x00000000000e7805 */ /* 0x000fe2000001ff00 */
[----:B------:R-:W2:Y:S01]  /*0050*/  S2R R3, SR_CTAID.X ;  /* 0x0000000000037919 */ /* 0x000ea20000002500 */
[----:B------:R-:W-:Y:S01]  /*0060*/  ULDC.64 UR8, c[0x0][0x238] ;  /* 0x00008e0000087ab9 */ /* 0x000fe20000000a00 */
[----:B------:R-:W-:Y:S01]  /*0070*/  ULDC.64 UR4, c[0x0][0x208] ;  /* 0x0000820000047ab9 */ /* 0x000fe20000000a00 */
[----:B------:R-:W-:Y:S01]  /*0080*/  ULDC.64 UR6, c[0x0][0x230] ;  /* 0x00008c0000067ab9 */ /* 0x000fe20000000a00 */
[----:B------:R-:W-:-:S02]  /*0090*/  CS2R R6, SRZ ;  /* 0x0000000000067805 */ /* 0x000fc4000001ff00 */
[----:B------:R-:W-:Y:S02]  /*00a0*/  CS2R R8, SRZ ;  /* 0x0000000000087805 */ /* 0x000fe4000001ff00 */
[----:B------:R-:W-:Y:S01]  /*00b0*/  CS2R R10, SRZ ;  /* 0x00000000000a7805 */ /* 0x000fe2000001ff00 */
[----:B-1----:R-:W-:Y:S01]  /*00c0*/  IMAD.SHL.U32 R0, R0, 0x4, RZ ;  /* 0x0000000400007824 */ /* 0x002fe200078e00ff */
[----:B--2---:R-:W-:-:S04]  /*00d0*/  SHF.R.S32.HI R22, RZ, 0x15, R3 ;  /* 0x00000015ff167819 */ /* 0x004fc80000011403 */
[----:B------:R-:W-:Y:S02]  /*00e0*/  LOP3.LUT R0, R0, 0x1fc, RZ, 0xc0, !PT ;  /* 0x000001fc00007812 */ /* 0x000fe400078ec0ff */
[----:B------:R-:W-:-:S03]  /*00f0*/  SGXT R22, R22, 0x1 ;  /* 0x000000011616781a */ /* 0x000fc60000000200 */
[----:B------:R-:W-:-:S05]  /*0100*/  IMAD R40, R3, 0x400, R0 ;  /* 0x0000040003287824 */ /* 0x000fca00078e0200 */
[-C--:B------:R-:W-:Y:S02]  /*0110*/  LEA.HI R0, R22, R40.reuse, RZ, 0x8 ;  /* 0x0000002816007211 */ /* 0x080fe400078f40ff */
[----:B------:R-:W-:Y:S02]  /*0120*/  SHF.R.S32.HI R5, RZ, 0x1f, R40 ;  /* 0x0000001fff057819 */ /* 0x000fe40000011428 */
[----:B------:R-:W-:Y:S02]  /*0130*/  SHF.R.S32.HI R2, RZ, 0x8, R0 ;  /* 0x00000008ff027819 */ /* 0x000fe40000011400 */
[----:B------:R-:W-:Y:S02]  /*0140*/  LEA.HI R38, R5, R40, RZ, 0x10 ;  /* 0x0000002805267211 */ /* 0x000fe400078f80ff */
[----:B------:R-:W-:Y:S02]  /*0150*/  LEA.HI R4, R2, R2, RZ, 0x8 ;  /* 0x0000000202047211 */ /* 0x000fe400078f40ff */
[----:B------:R-:W-:-:S02]  /*0160*/  LOP3.LUT R3, R0, 0xffffff00, RZ, 0xc0, !PT ;  /* 0xffffff0000037812 */ /* 0x000fc400078ec0ff */
[----:B------:R-:W-:Y:S02]  /*0170*/  LOP3.LUT R5, R4, 0xffffff00, RZ, 0xc0, !PT ;  /* 0xffffff0004057812 */ /* 0x000fe400078ec0ff */
[----:B------:R-:W-:Y:S01]  /*0180*/  SHF.R.S32.HI R0, RZ, 0x10, R38 ;  /* 0x00000010ff007819 */ /* 0x000fe20000011426 */
[----:B------:R-:W-:Y:S02]  /*0190*/  IMAD.IADD R23, R40, 0x1, -R3 ;  /* 0x0000000128177824 */ /* 0x000fe400078e0a03 */
[----:B------:R-:W-:Y:S02]  /*01a0*/  IMAD.IADD R2, R2, 0x1, -R5 ;  /* 0x0000000102027824 */ /* 0x000fe400078e0a05 */
[----:B------:R-:W-:Y:S02]  /*01b0*/  IMAD R3, R0, 0x2000, R23 ;  /* 0x0000200000037824 */ /* 0x000fe400078e0217 */
[C---:B------:R-:W-:Y:S01]  /*01c0*/  IMAD.SHL.U32 R4, R2.reuse, 0x100, RZ ;  /* 0x0000010002047824 */ /* 0x040fe200078e00ff */
[----:B------:R-:W-:-:S02]  /*01d0*/  ISETP.GT.AND P6, PT, R2, 0xdf, PT ;  /* 0x000000df0200780c */ /* 0x000fc40003fc4270 */
[----:B------:R-:W-:Y:S02]  /*01e0*/  SHF.R.S32.HI R5, RZ, 0x1f, R3 ;  /* 0x0000001fff057819 */ /* 0x000fe40000011403 */
[----:B------:R-:W-:Y:S02]  /*01f0*/  IADD3 R33, P0, R3, R4, RZ ;  /* 0x0000000403217210 */ /* 0x000fe40007f1e0ff */
[----:B------:R-:W-:Y:S02]  /*0200*/  LOP3.LUT R3, R2, 0xffffffe0, RZ, 0xc0, !PT ;  /* 0xffffffe002037812 */ /* 0x000fe400078ec0ff */
[----:B------:R-:W-:Y:S02]  /*0210*/  LEA.HI.X.SX32 R32, R4, R5, 0x1, P0 ;  /* 0x0000000504207211 */ /* 0x000fe400000f0eff */
[----:B------:R-:W-:Y:S02]  /*0220*/  CS2R R4, SRZ ;  /* 0x0000000000047805 */ /* 0x000fe4000001ff00 */
[----:B------:R-:W-:-:S02]  /*0230*/  ISETP.NE.AND P2, PT, R3, 0xc0, PT ;  /* 0x000000c00300780c */ /* 0x000fc40003f45270 */
[C---:B------:R-:W-:Y:S01]  /*0240*/  SHF.L.U64.HI R32, R33.reuse, 0x2, R32 ;  /* 0x0000000221207819 */ /* 0x040fe20000010220 */
[----:B------:R-:W-:Y:S01]  /*0250*/  IMAD.SHL.U32 R33, R33, 0x4, RZ ;  /* 0x0000000421217824 */ /* 0x000fe200078e00ff */
[----:B------:R-:W-:-:S04]  /*0260*/  ISETP.NE.AND P3, PT, R3, 0xa0, PT ;  /* 0x000000a00300780c */ /* 0x000fc80003f65270 */
[----:B------:R-:W-:Y:S02]  /*0270*/  IADD3 R20, P4, R33, UR10, RZ ;  /* 0x0000000a21147c10 */ /* 0x000fe4000ff9e0ff */
[----:B------:R-:W-:Y:S02]  /*0280*/  IADD3 R18, P1, R33, UR8, RZ ;  /* 0x0000000821127c10 */ /* 0x000fe4000ff3e0ff */
[----:B------:R-:W-:Y:S02]  /*0290*/  IADD3.X R21, R32, UR11, RZ, P4, !PT ;  /* 0x0000000b20157c10 */ /* 0x000fe4000a7fe4ff */
[----:B------:R-:W-:Y:S02]  /*02a0*/  IADD3 R16, P0, R33, UR6, RZ ;  /* 0x0000000621107c10 */ /* 0x000fe4000ff1e0ff */
[----:B------:R-:W-:Y:S01]  /*02b0*/  IADD3.X R19, R32, UR9, RZ, P1, !PT ;  /* 0x0000000920137c10 */ /* 0x000fe20008ffe4ff */
[----:B------:R-:W2:Y:S01]  /*02c0*/  @P6 LDG.E.128 R12, desc[UR4][R20.64+-0x38000] ;  /* 0xfc800004140c6981 */ /* 0x000ea2000c1e1d00 */
[----:B------:R-:W-:-:S03]  /*02d0*/  IADD3.X R17, R32, UR7, RZ, P0, !PT ;  /* 0x0000000720117c10 */ /* 0x000fc600087fe4ff */
[----:B------:R-:W3:Y:S04]  /*02e0*/  @!P2 LDG.E.128 R4, desc[UR4][R18.64+-0x30000] ;  /* 0xfd0000041204a981 */ /* 0x000ee8000c1e1d00 */
[----:B------:R1:W4:Y:S01]  /*02f0*/  @!P3 LDG.E.128 R8, desc[UR4][R16.64+-0x28000] ;  /* 0xfd8000041008b981 */ /* 0x000322000c1e1d00 */
[----:B------:R-:W-:-:S05]  /*0300*/  VIADD R39, R40, 0x200 ;  /* 0x0000020028277836 */ /* 0x000fca0000000000 */
[----:B------:R-:W-:-:S04]  /*0310*/  LEA.HI R22, R22, R39, RZ, 0x8 ;  /* 0x0000002716167211 */ /* 0x000fc800078f40ff */
[----:B------:R-:W-:Y:S02]  /*0320*/  SHF.R.S32.HI R22, RZ, 0x8, R22 ;  /* 0x00000008ff167819 */ /* 0x000fe40000011416 */
[----:B------:R-:W-:Y:S02]  /*0330*/  SHF.R.S32.HI R34, RZ, 0x1f, R39 ;  /* 0x0000001fff227819 */ /* 0x000fe40000011427 */
[----:B------:R-:W-:Y:S02]  /*0340*/  LEA.HI R24, R22, R22, RZ, 0x8 ;  /* 0x0000001616187211 */ /* 0x000fe400078f40ff */
[----:B------:R-:W-:Y:S02]  /*0350*/  LEA.HI R34, R34, R39, RZ, 0x10 ;  /* 0x0000002722227211 */ /* 0x000fe400078f80ff */
[----:B------:R-:W-:Y:S02]  /*0360*/  LOP3.LUT R25, R24, 0xffffff00, RZ, 0xc0, !PT ;  /* 0xffffff0018197812 */ /* 0x000fe400078ec0ff */
[----:B------:R-:W-:-:S03]  /*0370*/  SHF.R.S32.HI R35, RZ, 0x10, R34 ;  /* 0x00000010ff237819 */ /* 0x000fc60000011422 */
[----:B------:R-:W-:Y:S02]  /*0380*/  IMAD.IADD R36, R22, 0x1, -R25 ;  /* 0x0000000116247824 */ /* 0x000fe400078e0a19 */
[----:B------:R-:W-:Y:S02]  /*0390*/  IMAD R23, R35, 0x2000, R23 ;  /* 0x0000200023177824 */ /* 0x000fe400078e0217 */
[----:B-1----:R-:W-:-:S03]  /*03a0*/  IMAD.SHL.U32 R16, R36, 0x100, RZ ;  /* 0x0000010024107824 */ /* 0x002fc600078e00ff */
[----:B------:R-:W-:Y:S02]  /*03b0*/  SHF.R.S32.HI R17, RZ, 0x1f, R23 ;  /* 0x0000001fff117819 */ /* 0x000fe40000011417 */
[----:B------:R-:W-:-:S04]  /*03c0*/  IADD3 R23, P0, R23, R16, RZ ;  /* 0x0000001017177210 */ /* 0x000fc80007f1e0ff */
[----:B------:R-:W-:Y:S01]  /*03d0*/  LEA.HI.X.SX32 R16, R16, R17, 0x1, P0 ;  /* 0x0000001110107211 */ /* 0x000fe200000f0eff */
[----:B------:R-:W-:Y:S01]  /*03e0*/  IMAD.SHL.U32 R37, R23, 0x4, RZ ;  /* 0x0000000417257824 */ /* 0x000fe200078e00ff */
[----:B------:R-:W-:-:S04]  /*03f0*/  LOP3.LUT R42, R36, 0xffffffe0, RZ, 0xc0, !PT ;  /* 0xffffffe0242a7812 */ /* 0x000fc800078ec0ff */
[----:B------:R-:W-:Y:S02]  /*0400*/  IADD3 R48, P4, R37, UR10, RZ ;  /* 0x0000000a25307c10 */ /* 0x000fe4000ff9e0ff */
[----:B------:R-:W-:Y:S02]  /*0410*/  IADD3 R50, P1, R37, UR8, RZ ;  /* 0x0000000825327c10 */ /* 0x000fe4000ff3e0ff */
[----:B------:R-:W-:Y:S02]  /*0420*/  CS2R R18, SRZ ;  /* 0x0000000000127805 */ /* 0x000fe4000001ff00 */
[----:B------:R-:W-:Y:S02]  /*0430*/  IADD3 R44, P0, R37, UR6, RZ ;  /* 0x00000006252c7c10 */ /* 0x000fe4000ff1e0ff */
[----:B------:R-:W-:Y:S02]  /*0440*/  ISETP.GT.AND P5, PT, R36, 0xdf, PT ;  /* 0x000000df2400780c */ /* 0x000fe40003fa4270 */
[----:B------:R-:W-:-:S02]  /*0450*/  CS2R R20, SRZ ;  /* 0x0000000000147805 */ /* 0x000fc4000001ff00 */
[----:B------:R-:W-:Y:S02]  /*0460*/  CS2R R28, SRZ ;  /* 0x00000000001c7805 */ /* 0x000fe4000001ff00 */
[----:B------:R-:W-:Y:S02]  /*0470*/  CS2R R30, SRZ ;  /* 0x00000000001e7805 */ /* 0x000fe4000001ff00 */
[----:B------:R-:W-:Y:S02]  /*0480*/  CS2R R24, SRZ ;  /* 0x0000000000187805 */ /* 0x000fe4000001ff00 */
[----:B------:R-:W-:Y:S02]  /*0490*/  CS2R R26, SRZ ;  /* 0x00000000001a7805 */ /* 0x000fe4000001ff00 */
[----:B--2---:R-:W-:Y:S02]  /*04a0*/  SEL R17, R12, RZ, P6 ;  /* 0x000000ff0c117207 */ /* 0x004fe40003000000 */
[----:B------:R-:W-:-:S04]  /*04b0*/  SHF.L.U64.HI R12, R23, 0x2, R16 ;  /* 0x00000002170c7819 */ /* 0x000fc80000010210 */
[----:B------:R-:W-:Y:S02]  /*04c0*/  IADD3.X R49, R12, UR11, RZ, P4, !PT ;  /* 0x0000000b0c317c10 */ /* 0x000fe4000a7fe4ff */
[----:B------:R-:W-:Y:S02]  /*04d0*/  ISETP.NE.AND P4, PT, R42, 0xc0, PT ;  /* 0x000000c02a00780c */ /* 0x000fe40003f85270 */
[----:B---3--:R-:W-:Y:S02]  /*04e0*/  SEL R4, R4, RZ, !P2 ;  /* 0x000000ff04047207 */ /* 0x008fe40005000000 */
[----:B----4-:R-:W-:Y:S02]  /*04f0*/  SEL R41, R8, RZ, !P3 ;  /* 0x000000ff08297207 */ /* 0x010fe40005800000 */
[----:B------:R-:W-:Y:S02]  /*0500*/  @P3 SEL R41, R4, R17, !P2 ;  /* 0x0000001104293207 */ /* 0x000fe40005000000 */
[----:B------:R-:W-:-:S02]  /*0510*/  CS2R R16, SRZ ;  /* 0x0000000000107805 */ /* 0x000fc4000001ff00 */
[----:B------:R-:W-:Y:S02]  /*0520*/  IADD3.X R51, R12, UR9, RZ, P1, !PT ;  /* 0x000000090c337c10 */ /* 0x000fe40008ffe4ff */
[----:B------:R-:W-:Y:S02]  /*0530*/  CS2R R22, SRZ ;  /* 0x0000000000167805 */ /* 0x000fe4000001ff00 */
[----:B------:R-:W-:Y:S01]  /*0540*/  IADD3.X R45, R12, UR7, RZ, P0, !PT ;  /* 0x000000070c2d7c10 */ /* 0x000fe200087fe4ff */
[----:B------:R-:W-:Y:S01]  /*0550*/  ULDC.64 UR6, c[0x0][0x228] ;  /* 0x00008a0000067ab9 */ /* 0x000fe20000000a00 */
[----:B------:R-:W-:Y:S01]  /*0560*/  SEL R5, R5, RZ, !P2 ;  /* 0x000000ff05057207 */ /* 0x000fe20005000000 */
[----:B------:R1:W2:Y:S01]  /*0570*/  @!P4 LDG.E.128 R16, desc[UR4][R50.64+-0x30000] ;  /* 0xfd0000043210c981 */ /* 0x0002a2000c1e1d00 */
[----:B------:R-:W-:Y:S01]  /*0580*/  IADD3 R46, P0, R37, UR6, RZ ;  /* 0x00000006252e7c10 */ /* 0x000fe2000ff1e0ff */
[----:B------:R-:W-:Y:S01]  /*0590*/  ULDC.64 UR8, c[0x0][0x220] ;  /* 0x0000880000087ab9 */ /* 0x000fe20000000a00 */
[----:B------:R-:W-:Y:S01]  /*05a0*/  ISETP.NE.AND P1, PT, R42, 0xa0, PT ;  /* 0x000000a02a00780c */ /* 0x000fe20003f25270 */
[----:B------:R3:W4:Y:S01]  /*05b0*/  @P5 LDG.E.128 R20, desc[UR4][R48.64+-0x38000] ;  /* 0xfc80000430145981 */ /* 0x000722000c1e1d00 */
[----:B------:R-:W-:-:S02]  /*05c0*/  IADD3.X R47, R12, UR7, RZ, P0, !PT ;  /* 0x000000070c2f7c10 */ /* 0x000fc400087fe4ff */
[----:B------:R-:W-:Y:S02]  /*05d0*/  ISETP.NE.AND P0, PT, R42, 0x80, PT ;  /* 0x000000802a00780c */ /* 0x000fe40003f05270 */
[----:B------:R-:W-:Y:S01]  /*05e0*/  SEL R4, R13, RZ, P6 ;  /* 0x000000ff0d047207 */ /* 0x000fe20003000000 */
[----:B-1----:R-:W1:Y:S06]  /*05f0*/  LDC.64 R50, c[0x0][0x260] ;  /* 0x00009800ff327b82 */ /* 0x002e6c0000000a00 */
[----:B------:R-:W5:Y:S04]  /*0600*/  @!P1 LDG.E.128 R28, desc[UR4][R44.64+-0x28000] ;  /* 0xfd8000042c1c9981 */ /* 0x000f68000c1e1d00 */
[----:B------:R1:W5:Y:S01]  /*0610*/  @!P0 LDG.E.128 R24, desc[UR4][R46.64+-0x20000] ;  /* 0xfe0000042e188981 */ /* 0x000362000c1e1d00 */
[----:B------:R-:W-:-:S02]  /*0620*/  SEL R43, R9, RZ, !P3 ;  /* 0x000000ff092b7207 */ /* 0x000fc40005800000 */
[----:B------:R-:W-:Y:S02]  /*0630*/  @P3 SEL R43, R5, R4, !P2 ;  /* 0x00000004052b3207 */ /* 0x000fe40005000000 */
[----:B------:R-:W1:Y:S01]  /*0640*/  LDC.64 R4, c[0x0][0x250] ;  /* 0x00009400ff047b82 */ /* 0x000e620000000a00 */
[----:B------:R-:W-:Y:S02]  /*0650*/  SEL R6, R6, RZ, !P2 ;  /* 0x000000ff06067207 */ /* 0x000fe40005000000 */
[----:B------:R-:W-:Y:S02]  /*0660*/  SEL R9, R14, RZ, P6 ;  /* 0x000000ff0e097207 */ /* 0x000fe40003000000 */
[----:B------:R-:W-:Y:S02]  /*0670*/  SEL R13, R10, RZ, !P3 ;  /* 0x000000ff0a0d7207 */ /* 0x000fe40005800000 */
[----:B------:R-:W-:Y:S02]  /*0680*/  @P3 SEL R13, R6, R9, !P2 ;  /* 0x00000009060d3207 */ /* 0x000fe40005000000 */
[----:B------:R-:W-:Y:S01]  /*0690*/  SEL R7, R7, RZ, !P2 ;  /* 0x000000ff07077207 */ /* 0x000fe20005000000 */
[----:B01----:R-:W-:-:S05]  /*06a0*/  IMAD.WIDE R8, R2, 0x4, R4 ;  /* 0x0000000402087825 */ /* 0x003fca00078e0204 */
[----:B------:R0:W5:Y:S01]  /*06b0*/  LDG.E.EL R44, desc[UR4][R8.64] ;  /* 0x00000004082c7981 */ /* 0x000162000c2e1900 */
[----:B------:R-:W-:Y:S02]  /*06c0*/  SEL R10, R15, RZ, P6 ;  /* 0x000000ff0f0a7207 */ /* 0x000fe40003000000 */
[----:B------:R-:W-:Y:S02]  /*06d0*/  SEL R14, R11, RZ, !P3 ;  /* 0x000000ff0b0e7207 */ /* 0x000fe40005800000 */
[----:B------:R-:W-:Y:S02]  /*06e0*/  @P3 SEL R14, R7, R10, !P2 ;  /* 0x0000000a070e3207 */ /* 0x000fe40005000000 */
[----:B---3--:R-:W-:-:S04]  /*06f0*/  IADD3 R48, P3, R33, UR8, RZ ;  /* 0x0000000821307c10 */ /* 0x008fc8000ff7e0ff */
[----:B------:R-:W-:Y:S02]  /*0700*/  IADD3.X R49, R32, UR9, RZ, P3, !PT ;  /* 0x0000000920317c10 */ /* 0x000fe40009ffe4ff */
[----:B------:R-:W-:Y:S01]  /*0710*/  ISETP.NE.AND P3, PT, R3, 0x80, PT ;  /* 0x000000800300780c */ /* 0x000fe20003f65270 */
[----:B------:R-:W-:Y:S01]  /*0720*/  IMAD.WIDE R4, R36, 0x4, R4 ;  /* 0x0000000424047825 */ /* 0x000fe200078e0204 */
[----:B------:R-:W-:Y:S02]  /*0730*/  IADD3 R46, P6, R33, UR6, RZ ;  /* 0x00000006212e7c10 */ /* 0x000fe4000ffde0ff */
[----:B0-----:R-:W-:Y:S02]  /*0740*/  CS2R R8, SRZ ;  /* 0x0000000000087805 */ /* 0x001fe4000001ff00 */
[----:B------:R-:W-:Y:S02]  /*0750*/  CS2R R10, SRZ ;  /* 0x00000000000a7805 */ /* 0x000fe4000001ff00 */
[----:B------:R-:W-:Y:S01]  /*0760*/  IADD3.X R47, R32, UR7, RZ, P6, !PT ;  /* 0x00000007202f7c10 */ /* 0x000fe2000b7fe4ff */
[----:B------:R-:W-:-:S04]  /*0770*/  ULDC.64 UR6, c[0x0][0x218] ;  /* 0x0000860000067ab9 */ /* 0x000fc80000000a00 */
[----:B------:R-:W3:Y:S01]  /*0780*/  @!P3 LDG.E.128 R8, desc[UR4][R46.64+-0x20000] ;  /* 0xfe0000042e08b981 */ /* 0x000ee2000c1e1d00 */
[----:B------:R-:W-:Y:S02]  /*0790*/  ISETP.NE.AND P2, PT, R3, 0x60, PT ;  /* 0x000000600300780c */ /* 0x000fe40003f45270 */
[----:B--2---:R-:W-:Y:S02]  /*07a0*/  SEL R6, R19, RZ, !P4 ;  /* 0x000000ff13067207 */ /* 0x004fe40006000000 */
[----:B------:R0:W2:Y:S01]  /*07b0*/  LDG.E.EL R19, desc[UR4][R4.64] ;  /* 0x0000000404137981 */ /* 0x0000a2000c2e1900 */
[----:B----4-:R-:W-:Y:S02]  /*07c0*/  @P4 SEL R6, R23, RZ, P5 ;  /* 0x000000ff17064207 */ /* 0x010fe40002800000 */
[----:B-----5:R-:W-:Y:S02]  /*07d0*/  SEL R31, R31, RZ, !P1 ;  /* 0x000000ff1f1f7207 */ /* 0x020fe40004800000 */
[----:B0-----:R-:W-:-:S02]  /*07e0*/  CS2R R4, SRZ ;  /* 0x0000000000047805 */ /* 0x001fc4000001ff00 */
[----:B------:R-:W-:Y:S02]  /*07f0*/  SEL R27, R27, RZ, !P0 ;  /* 0x000000ff1b1b7207 */ /* 0x000fe40004000000 */
[----:B------:R-:W-:Y:S02]  /*0800*/  @P0 SEL R27, R31, R6, !P1 ;  /* 0x000000061f1b0207 */ /* 0x000fe40004800000 */
[----:B------:R-:W-:-:S06]  /*0810*/  CS2R R6, SRZ ;  /* 0x0000000000067805 */ /* 0x000fcc000001ff00 */
[----:B------:R0:W4:Y:S01]  /*0820*/  @!P2 LDG.E.128 R4, desc[UR4][R48.64+-0x18000] ;  /* 0xfe8000043004a981 */ /* 0x000122000c1e1d00 */
[----:B------:R-:W-:Y:S02]  /*0830*/  SEL R18, R18, RZ, !P4 ;  /* 0x000000ff12127207 */ /* 0x000fe40006000000 */
[----:B------:R-:W-:Y:S02]  /*0840*/  @P4 SEL R18, R22, RZ, P5 ;  /* 0x000000ff16124207 */ /* 0x000fe40002800000 */
[----:B------:R-:W-:Y:S02]  /*0850*/  SEL R17, R17, RZ, !P4 ;  /* 0x000000ff11117207 */ /* 0x000fe40006000000 */
[----:B------:R-:W-:Y:S02]  /*0860*/  SEL R16, R16, RZ, !P4 ;  /* 0x000000ff10107207 */ /* 0x000fe40006000000 */
[----:B------:R-:W-:Y:S01]  /*0870*/  SEL R23, R28, RZ, !P1 ;  /* 0x000000ff1c177207 */ /* 0x000fe20004800000 */
[----:B0-----:R-:W0:Y:S01]  /*0880*/  LDC.64 R48, c[0x0][0x210] ;  /* 0x00008400ff307b82 */ /* 0x001e220000000a00 */
[----:B------:R-:W-:Y:S01]  /*0890*/  FADD R22, R44, 9.9999997473787516356e-06 ;  /* 0x3727c5ac2c167421 */ /* 0x000fe20000000000 */
[----:B------:R-:W-:-:S06]  /*08a0*/  @P4 SEL R17, R21, RZ, P5 ;  /* 0x000000ff15114207 */ /* 0x000fcc0002800000 */
[----:B------:R-:W1:Y:S01]  /*08b0*/  LDC.64 R44, c[0x0][0x248] ;  /* 0x00009200ff2c7b82 */ /* 0x000e620000000a00 */
[----:B------:R-:W5:Y:S01]  /*08c0*/  MUFU.SQRT R22, R22 ;  /* 0x0000001600167308 */ /* 0x000f620000002000 */
[----:B------:R-:W-:Y:S01]  /*08d0*/  @P4 SEL R16, R20, RZ, P5 ;  /* 0x000000ff14104207 */ /* 0x000fe20002800000 */
[----:B------:R-:W-:Y:S01]  /*08e0*/  IMAD.MOV.U32 R20, RZ, RZ, 0x3e800000 ;  /* 0x3e800000ff147424 */ /* 0x000fe200078e00ff */
[----:B------:R-:W-:Y:S02]  /*08f0*/  SEL R24, R24, RZ, !P0 ;  /* 0x000000ff18187207 */ /* 0x000fe40004000000 */
[----:B------:R-:W-:Y:S02]  /*0900*/  @P0 SEL R24, R23, R16, !P1 ;  /* 0x0000001017180207 */ /* 0x000fe40004800000 */
[C---:B-----5:R-:W-:Y:S02]  /*0910*/  FSETP.GT.AND P5, PT, R22.reuse, 8.50705917302346158658e+37, PT ;  /* 0x7e8000001600780b */ /* 0x060fe40003fa4000 */
[----:B------:R-:W-:-:S02]  /*0920*/  FSETP.GEU.AND P4, PT, R22, 1.175494350822287508e-38, PT ;  /* 0x008000001600780b */ /* 0x000fc40003f8e000 */
[----:B---3--:R-:W-:Y:S02]  /*0930*/  SEL R16, R8, RZ, !P3 ;  /* 0x000000ff08107207 */ /* 0x008fe40005800000 */
[----:B------:R-:W-:Y:S02]  /*0940*/  FSEL R21, R20, 1, P5 ;  /* 0x3f80000014157808 */ /* 0x000fe40002800000 */
[----:B------:R-:W-:-:S05]  /*0950*/  SEL R31, R30, RZ, !P1 ;  /* 0x000000ff1e1f7207 */ /* 0x000fca0004800000 */
[----:B------:R-:W-:Y:S01]  /*0960*/  @P5 FMUL R22, R22, 0.25 ;  /* 0x3e80000016165820 */ /* 0x000fe20000400000 */
[----:B------:R-:W-:Y:S01]  /*0970*/  SEL R30, R29, RZ, !P1 ;  /* 0x000000ff1d1e7207 */ /* 0x000fe20004800000 */
[----:B------:R-:W-:Y:S02]  /*0980*/  @!P4 FMUL R21, R21, 16777216 ;  /* 0x4b8000001515c820 */ /* 0x000fe40000400000 */
[----:B------:R-:W-:Y:S01]  /*0990*/  @!P4 FMUL R22, R22, 16777216 ;  /* 0x4b8000001616c820 */ /* 0x000fe20000400000 */
[C---:B------:R-:W-:Y:S02]  /*09a0*/  ISETP.NE.AND P5, PT, R42.reuse, 0x40, PT ;  /* 0x000000402a00780c */ /* 0x040fe40003fa5270 */
[----:B------:R-:W-:Y:S02]  /*09b0*/  ISETP.NE.AND P4, PT, R42, 0x60, PT ;  /* 0x000000602a00780c */ /* 0x000fe40003f85270 */
[----:B------:R-:W-:Y:S01]  /*09c0*/  SEL R25, R25, RZ, !P0 ;  /* 0x000000ff19197207 */ /* 0x000fe20004000000 */
[----:B------:R3:W5:Y:S01]  /*09d0*/  MUFU.RCP R42, R22 ;  /* 0x00000016002a7308 */ /* 0x0007620000001000 */
[----:B------:R-:W-:-:S02]  /*09e0*/  SEL R26, R26, RZ, !P0 ;  /* 0x000000ff1a1a7207 */ /* 0x000fc40004000000 */
[----:B------:R-:W-:Y:S02]  /*09f0*/  @P0 SEL R26, R31, R18, !P1 ;  /* 0x000000121f1a0207 */ /* 0x000fe40004800000 */
[----:B------:R-:W-:Y:S01]  /*0a00*/  @P0 SEL R25, R30, R17, !P1 ;  /* 0x000000111e190207 */ /* 0x000fe20004800000 */
[----:B-1----:R-:W-:Y:S01]  /*0a10*/  IMAD.WIDE R46, R2, 0x4, R44 ;  /* 0x00000004022e7825 */ /* 0x002fe200078e022c */
[----:B---3--:R-:W-:Y:S02]  /*0a20*/  IADD3 R22, P1, R37, UR6, RZ ;  /* 0x0000000625167c10 */ /* 0x008fe4000ff3e0ff */
[----:B------:R-:W-:Y:S02]  /*0a30*/  LOP3.LUT R15, R38, 0xffff0000, RZ, 0xc0, !PT ;  /* 0xffff0000260f7812 */ /* 0x000fe400078ec0ff */
[----:B------:R-:W-:Y:S02]  /*0a40*/  LOP3.LUT R34, R34, 0xffff0000, RZ, 0xc0, !PT ;  /* 0xffff000022227812 */ /* 0x000fe400078ec0ff */
[----:B------:R-:W-:-:S02]  /*0a50*/  IADD3.X R23, R12, UR7, RZ, P1, !PT ;  /* 0x000000070c177c10 */ /* 0x000fc40008ffe4ff */
[----:B------:R-:W-:Y:S02]  /*0a60*/  ISETP.NE.AND P6, PT, R3, 0x40, PT ;  /* 0x000000400300780c */ /* 0x000fe40003fc5270 */
[----:B------:R1:W3:Y:S01]  /*0a70*/  LDG.E.EL R3, desc[UR4][R46.64] ;  /* 0x000000042e037981 */ /* 0x0002e2000c2e1900 */
[----:B------:R-:W-:Y:S02]  /*0a80*/  IMAD.IADD R15, R40, 0x1, -R15 ;  /* 0x00000001280f7824 */ /* 0x000fe400078e0a0f */
[----:B------:R-:W-:Y:S01]  /*0a90*/  IMAD.IADD R38, R39, 0x1, -R34 ;  /* 0x0000000127267824 */ /* 0x000fe200078e0a22 */
[----:B------:R-:W-:Y:S02]  /*0aa0*/  SEL R10, R10, RZ, !P3 ;  /* 0x000000ff0a0a7207 */ /* 0x000fe40005800000 */
[----:B-1----:R-:W-:Y:S01]  /*0ab0*/  IADD3 R46, P0, R33, UR6, RZ ;  /* 0x00000006212e7c10 */ /* 0x002fe2000ff1e0ff */
[----:B------:R-:W-:-:S03]  /*0ac0*/  IMAD R34, R0, 0x6000, R15 ;  /* 0x0000600000227824 */ /* 0x000fc600078e020f */
[----:B------:R-:W-:Y:S02]  /*0ad0*/  IADD3.X R47, R32, UR7, RZ, P0, !PT ;  /* 0x00000007202f7c10 */ /* 0x000fe400087fe4ff */
[----:B------:R-:W-:Y:S01]  /*0ae0*/  IADD3 R32, P0, R37, UR8, RZ ;  /* 0x0000000825207c10 */ /* 0x000fe2000ff1e0ff */
[----:B------:R-:W-:Y:S02]  /*0af0*/  IMAD R15, R35, 0x6000, R38 ;  /* 0x00006000230f7824 */ /* 0x000fe400078e0226 */
[----:B------:R-:W1:Y:S01]  /*0b00*/  LDC.64 R38, c[0x0][0x258] ;  /* 0x00009600ff267b82 */ /* 0x000e620000000a00 */
[----:B------:R-:W-:Y:S02]  /*0b10*/  IADD3.X R33, R12, UR9, RZ, P0, !PT ;  /* 0x000000090c217c10 */ /* 0x000fe400087fe4ff */
[----:B------:R-:W-:Y:S01]  /*0b20*/  SEL R28, R9, RZ, !P3 ;  /* 0x000000ff091c7207 */ /* 0x000fe20005800000 */
[----:B-----5:R-:W-:Y:S01]  /*0b30*/  FMUL R42, R42, R21 ;  /* 0x000000152a2a7220 */ /* 0x020fe20000400000 */
[----:B------:R-:W-:Y:S01]  /*0b40*/  CS2R R30, SRZ ;  /* 0x00000000001e7805 */ /* 0x000fe2000001ff00 */
[----:B0-----:R-:W-:-:S04]  /*0b50*/  IMAD.WIDE R34, R34, 0x4, R48 ;  /* 0x0000000422227825 */ /* 0x001fc800078e0230 */
[----:B------:R-:W-:-:S05]  /*0b60*/  IMAD.WIDE R44, R36, 0x4, R44 ;  /* 0x00000004242c7825 */ /* 0x000fca00078e022c */
[----:B------:R1:W5:Y:S01]  /*0b70*/  LDG.E.EL R0, desc[UR4][R44.64] ;  /* 0x000000042c007981 */ /* 0x000362000c2e1900 */
[----:B------:R-:W-:-:S04]  /*0b80*/  IMAD.WIDE R48, R15, 0x4, R48 ;  /* 0x000000040f307825 */ /* 0x000fc800078e0230 */
[----:B-1----:R-:W-:-:S04]  /*0b90*/  IMAD.WIDE R44, R2, 0x4, R38 ;  /* 0x00000004022c7825 */ /* 0x002fc800078e0226 */
[----:B------:R-:W-:Y:S02]  /*0ba0*/  IMAD.WIDE R38, R36, 0x4, R38 ;  /* 0x0000000424267825 */ /* 0x000fe400078e0226 */
[----:B------:R-:W3:Y:S04]  /*0bb0*/  LDG.E.EL R44, desc[UR4][R44.64] ;  /* 0x000000042c2c7981 */ /* 0x000ee8000c2e1900 */
[----:B------:R0:W3:Y:S02]  /*0bc0*/  LDG.E.EL R9, desc[UR4][R38.64] ;  /* 0x0000000426097981 */ /* 0x0000e4000c2e1900 */
[----:B0-----:R-:W-:Y:S01]  /*0bd0*/  CS2R R38, SRZ ;  /* 0x0000000000267805 */ /* 0x001fe2000001ff00 */
[----:B--2---:R-:W-:-:S04]  /*0be0*/  FADD R19, R19, 9.9999997473787516356e-06 ;  /* 0x3727c5ac13137421 */ /* 0x004fc80000000000 */
[----:B------:R-:W0:Y:S02]  /*0bf0*/  MUFU.SQRT R8, R19 ;  /* 0x0000001300087308 */ /* 0x000e240000002000 */
[C---:B0-----:R-:W-:Y:S02]  /*0c00*/  FSETP.GT.AND P1, PT, R8.reuse, 8.50705917302346158658e+37, PT ;  /* 0x7e8000000800780b */ /* 0x041fe40003f24000 */
[----:B------:R-:W-:Y:S02]  /*0c10*/  FSETP.GEU.AND P0, PT, R8, 1.175494350822287508e-38, PT ;  /* 0x008000000800780b */ /* 0x000fe40003f0e000 */
[----:B------:R-:W-:Y:S02]  /*0c20*/  CS2R R18, SRZ ;  /* 0x0000000000127805 */ /* 0x000fe4000001ff00 */
[----:B----4-:R-:W-:Y:S02]  /*0c30*/  SEL R6, R6, RZ, !P2 ;  /* 0x000000ff06067207 */ /* 0x010fe40005000000 */
[----:B------:R-:W-:-:S02]  /*0c40*/  SEL R4, R4, RZ, !P2 ;  /* 0x000000ff04047207 */ /* 0x000fc40005000000 */
[----:B------:R-:W-:-:S03]  /*0c50*/  @P2 SEL R6, R10, R13, !P3 ;  /* 0x0000000d0a062207 */ /* 0x000fc60005800000 */
[----:B------:R-:W-:Y:S01]  /*0c60*/  @P1 FMUL R8, R8, 0.25 ;  /* 0x3e80000008081820 */ /* 0x000fe20000400000 */
[----:B------:R-:W-:Y:S02]  /*0c70*/  @P2 SEL R4, R16, R41, !P3 ;  /* 0x0000002910042207 */ /* 0x000fe40005800000 */
[----:B------:R-:W-:Y:S02]  /*0c80*/  CS2R R16, SRZ ;  /* 0x0000000000107805 */ /* 0x000fe4000001ff00 */
[----:B------:R-:W-:Y:S02]  /*0c90*/  FSEL R10, R20, 1, P1 ;  /* 0x3f800000140a7808 */ /* 0x000fe40000800000 */
[----:B------:R-:W-:Y:S02]  /*0ca0*/  ISETP.GE.AND P1, PT, R2, 0x40, PT ;  /* 0x000000400200780c */ /* 0x000fe40003f26270 */
[----:B------:R-:W-:Y:S01]  /*0cb0*/  SEL R5, R5, RZ, !P2 ;  /* 0x000000ff05057207 */ /* 0x000fe20005000000 */
[----:B------:R0:W2:Y:S01]  /*0cc0*/  @!P5 LDG.E.128 R16, desc[UR4][R22.64+-0x10000] ;  /* 0xff0000041610d981 */ /* 0x0000a2000c1e1d00 */
[----:B------:R-:W-:-:S02]  /*0cd0*/  @P2 SEL R5, R28, R43, !P3 ;  /* 0x0000002b1c052207 */ /* 0x000fc40005800000 */
[----:B------:R-:W-:Y:S02]  /*0ce0*/  CS2R R28, SRZ ;  /* 0x00000000001c7805 */ /* 0x000fe4000001ff00 */
[----:B------:R-:W-:-:S04]  /*0cf0*/  CS2R R20, SRZ ;  /* 0x0000000000147805 */ /* 0x000fc8000001ff00 */
[----:B------:R1:W4:Y:S01]  /*0d00*/  @!P4 LDG.E.128 R28, desc[UR4][R32.64+-0x18000] ;  /* 0xfe800004201cc981 */ /* 0x000322000c1e1d00 */
[----:B0-----:R-:W-:-:S06]  /*0d10*/  CS2R R22, SRZ ;  /* 0x0000000000167805 */ /* 0x001fcc000001ff00 */
[----:B------:R0:W3:Y:S01]  /*0d20*/  @!P1 LDG.E.128 R20, desc[UR4][R34.64] ;  /* 0x0000000422149981 */ /* 0x0000e2000c1e1d00 */
[----:B-1----:R-:W-:Y:S01]  /*0d30*/  CS2R R32, SRZ ;  /* 0x0000000000207805 */ /* 0x002fe2000001ff00 */
[----:B------:R-:W-:Y:S01]  /*0d40*/  @!P0 FMUL R8, R8, 16777216 ;  /* 0x4b80000008088820 */ /* 0x000fe20000400000 */
[----:B------:R-:W-:Y:S01]  /*0d50*/  @!P0 FMUL R10, R10, 16777216 ;  /* 0x4b8000000a0a8820 */ /* 0x000fe20000400000 */
[----:B0-----:R-:W-:Y:S02]  /*0d60*/  CS2R R34, SRZ ;  /* 0x0000000000227805 */ /* 0x001fe4000001ff00 */
[----:B------:R-:W-:-:S04]  /*0d70*/  ISETP.GE.AND P0, PT, R36, 0x40, PT ;  /* 0x000000402400780c */ /* 0x000fc80003f06270 */
[----:B------:R-:W5:Y:S01]  /*0d80*/  @!P6 LDG.E.128 R32, desc[UR4][R46.64+-0x10000] ;  /* 0xff0000042e20e981 */ /* 0x000f62000c1e1d00 */
[----:B------:R-:W-:-:S04]  /*0d90*/  IMAD.WIDE R12, R2, 0x4, R50 ;  /* 0x00000004020c7825 */ /* 0x000fc800078e0232 */
[----:B------:R-:W-:Y:S01]  /*0da0*/  IMAD.WIDE R50, R36, 0x4, R50 ;  /* 0x0000000424327825 */ /* 0x000fe200078e0232 */
[----:B------:R-:W-:Y:S01]  /*0db0*/  CS2R R36, SRZ ;  /* 0x0000000000247805 */ /* 0x000fe2000001ff00 */
[----:B------:R4:W5:Y:S04]  /*0dc0*/  LDG.E.EL R13, desc[UR4][R12.64] ;  /* 0x000000040c0d7981 */ /* 0x000968000c2e1900 */
[----:B------:R-:W5:Y:S04]  /*0dd0*/  LDG.E.EL R2, desc[UR4][R50.64] ;  /* 0x0000000432027981 */ /* 0x000f68000c2e1900 */
[----:B------:R-:W5:Y:S01]  /*0de0*/  @!P0 LDG.E.128 R36, desc[UR4][R48.64] ;  /* 0x0000000430248981 */ /* 0x000f62000c1e1d00 */
[----:B------:R-:W0:Y:S01]  /*0df0*/  MUFU.RCP R15, R8 ;  /* 0x00000008000f7308 */ /* 0x000e220000001000 */
[----:B------:R-:W-:-:S02]  /*0e00*/  SEL R11, R11, RZ, !P3 ;  /* 0x000000ff0b0b7207 */ /* 0x000fc40005800000 */
[----:B------:R-:W-:Y:S02]  /*0e10*/  SEL R7, R7, RZ, !P2 ;  /* 0x000000ff07077207 */ /* 0x000fe40005000000 */
[----:B------:R-:W-:Y:S01]  /*0e20*/  @P2 SEL R7, R11, R14, !P3 ;  /* 0x0000000e0b072207 */ /* 0x000fe20005800000 */
[----:B0-----:R-:W-:Y:S01]  /*0e30*/  FMUL R10, R15, R10 ;  /* 0x0000000a0f0a7220 */ /* 0x001fe20000400000 */
[----:B--2---:R-:W-:Y:S02]  /*0e40*/  SEL R17, R17, RZ, !P5 ;  /* 0x000000ff11117207 */ /* 0x004fe40006800000 */
[----:B------:R-:W-:Y:S02]  /*0e50*/  SEL R19, R19, RZ, !P5 ;  /* 0x000000ff13137207 */ /* 0x000fe40006800000 */
[----:B------:R-:W-:Y:S02]  /*0e60*/  SEL R18, R18, RZ, !P5 ;  /* 0x000000ff12127207 */ /* 0x000fe40006800000 */
[----:B----4-:R-:W-:-:S02]  /*0e70*/  SEL R12, R31, RZ, !P4 ;  /* 0x000000ff1f0c7207 */ /* 0x010fc40006000000 */
[----:B------:R-:W-:Y:S02]  /*0e80*/  SEL R8, R29, RZ, !P4 ;  /* 0x000000ff1d087207 */ /* 0x000fe40006000000 */
[----:B------:R-:W-:Y:S02]  /*0e90*/  SEL R11, R30, RZ, !P4 ;  /* 0x000000ff1e0b7207 */ /* 0x000fe40006000000 */
[----:B------:R-:W-:Y:S02]  /*0ea0*/  @P5 SEL R19, R12, R27, !P4 ;  /* 0x0000001b0c135207 */ /* 0x000fe40006000000 */
[----:B------:R-:W-:Y:S02]  /*0eb0*/  @P5 SEL R17, R8, R25, !P4 ;  /* 0x0000001908115207 */ /* 0x000fe40006000000 */
[----:B------:R-:W-:Y:S02]  /*0ec0*/  @P5 SEL R18, R11, R26, !P4 ;  /* 0x0000001a0b125207 */ /* 0x000fe40006000000 */
[----:B---3--:R-:W-:-:S02]  /*0ed0*/  SEL R22, R22, RZ, !P1 ;  /* 0x000000ff16167207 */ /* 0x008fc40004800000 */
[----:B------:R-:W-:Y:S02]  /*0ee0*/  SEL R21, R21, RZ, !P1 ;  /* 0x000000ff15157207 */ /* 0x000fe40004800000 */
[----:B------:R-:W-:Y:S02]  /*0ef0*/  SEL R23, R23, RZ, !P1 ;  /* 0x000000ff17177207 */ /* 0x000fe40004800000 */
[----:B------:R-:W-:Y:S02]  /*0f00*/  SEL R20, R20, RZ, !P1 ;  /* 0x000000ff14147207 */ /* 0x000fe40004800000 */
[----:B-----5:R-:W-:Y:S02]  /*0f10*/  SEL R15, R34, RZ, !P6 ;  /* 0x000000ff220f7207 */ /* 0x020fe40007000000 */
[----:B------:R-:W-:Y:S02]  /*0f20*/  SEL R8, R33, RZ, !P6 ;  /* 0x000000ff21087207 */ /* 0x000fe40007000000 */
[----:B------:R-:W-:-:S02]  /*0f30*/  SEL R12, R35, RZ, !P6 ;  /* 0x000000ff230c7207 */ /* 0x000fc40007000000 */
[----:B------:R-:W-:Y:S02]  /*0f40*/  SEL R11, R32, RZ, !P6 ;  /* 0x000000ff200b7207 */ /* 0x000fe40007000000 */
[----:B------:R-:W-:Y:S02]  /*0f50*/  @P1 SEL R22, R15, R6, !P6 ;  /* 0x000000060f161207 */ /* 0x000fe40007000000 */
[----:B------:R-:W-:Y:S01]  /*0f60*/  @P1 SEL R21, R8, R5, !P6 ;  /* 0x0000000508151207 */ /* 0x000fe20007000000 */
[----:B------:R-:W0:Y:S01]  /*0f70*/  LDC.64 R14, c[0x0][0x270] ;  /* 0x00009c00ff0e7b82 */ /* 0x000e220000000a00 */
[----:B------:R-:W-:Y:S02]  /*0f80*/  @P1 SEL R23, R12, R7, !P6 ;  /* 0x000000070c171207 */ /* 0x000fe40007000000 */
[----:B------:R-:W-:Y:S01]  /*0f90*/  @P1 SEL R20, R11, R4, !P6 ;  /* 0x000000040b141207 */ /* 0x000fe20007000000 */
[C---:B------:R-:W-:Y:S01]  /*0fa0*/  FADD R7, -R3.reuse, R22 ;  /* 0x0000001603077221 */ /* 0x040fe20000000100 */
[C---:B------:R-:W-:Y:S01]  /*0fb0*/  FADD R5, -R3.reuse, R21 ;  /* 0x0000001503057221 */ /* 0x040fe20000000100 */
[C---:B------:R-:W-:Y:S01]  /*0fc0*/  FADD R11, -R3.reuse, R23 ;  /* 0x00000017030b7221 */ /* 0x040fe20000000100 */
[----:B------:R-:W-:Y:S01]  /*0fd0*/  SEL R29, R28, RZ, !P4 ;  /* 0x000000ff1c1d7207 */ /* 0x000fe20006000000 */
[----:B------:R-:W-:Y:S01]  /*0fe0*/  FADD R3, -R3, R20 ;  /* 0x0000001403037221 */ /* 0x000fe20000000100 */
[C---:B------:R-:W-:Y:S01]  /*0ff0*/  FMUL R12, R42.reuse, R7 ;  /* 0x000000072a0c7220 */ /* 0x040fe20000400000 */
[----:B------:R-:W-:Y:S01]  /*1000*/  SEL R6, R37, RZ, !P0 ;  /* 0x000000ff25067207 */ /* 0x000fe20004000000 */
[C---:B------:R-:W-:Y:S01]  /*1010*/  FMUL R26, R42.reuse, R5 ;  /* 0x000000052a1a7220 */ /* 0x040fe20000400000 */
[----:B------:R-:W-:Y:S01]  /*1020*/  FMUL R8, R42, R11 ;  /* 0x0000000b2a087220 */ /* 0x000fe20000400000 */
[----:B------:R-:W-:Y:S01]  /*1030*/  SEL R7, R38, RZ, !P0 ;  /* 0x000000ff26077207 */ /* 0x000fe20004000000 */
[----:B------:R-:W-:Y:S01]  /*1040*/  FMUL R42, R42, R3 ;  /* 0x000000032a2a7220 */ /* 0x000fe20000400000 */
[----:B------:R-:W-:-:S02]  /*1050*/  SEL R16, R16, RZ, !P5 ;  /* 0x000000ff10107207 */ /* 0x000fc40006800000 */
[----:B------:R-:W-:Y:S02]  /*1060*/  SEL R28, R39, RZ, !P0 ;  /* 0x000000ff271c7207 */ /* 0x000fe40004000000 */
[----:B------:R-:W-:Y:S02]  /*1070*/  @P5 SEL R16, R29, R24, !P4 ;  /* 0x000000181d105207 */ /* 0x000fe40006000000 */
[----:B------:R-:W-:Y:S01]  /*1080*/  SEL R3, R36, RZ, !P0 ;  /* 0x000000ff24037207 */ /* 0x000fe20004000000 */
[----:B------:R-:W1:Y:S01]  /*1090*/  LDC.64 R24, c[0x0][0x268] ;  /* 0x00009a00ff187b82 */ /* 0x000e620000000a00 */
[----:B------:R-:W-:Y:S02]  /*10a0*/  SEL R5, R6, R17, !P0 ;  /* 0x0000001106057207 */ /* 0x000fe40004000000 */
[----:B------:R-:W-:Y:S02]  /*10b0*/  SEL R6, R7, R18, !P0 ;  /* 0x0000001207067207 */ /* 0x000fe40004000000 */
[----:B------:R-:W-:-:S02]  /*10c0*/  SEL R7, R28, R19, !P0 ;  /* 0x000000131c077207 */ /* 0x000fc40004000000 */
[----:B------:R-:W-:Y:S01]  /*10d0*/  SEL R4, R3, R16, !P0 ;  /* 0x0000001003047207 */ /* 0x000fe20004000000 */
[C-C-:B------:R-:W-:Y:S01]  /*10e0*/  FFMA R26, R44.reuse, R26, R13.reuse ;  /* 0x0000001a2c1a7223 */ /* 0x140fe2000000000d */
[C-C-:B------:R-:W-:Y:S01]  /*10f0*/  FFMA R42, R44.reuse, R42, R13.reuse ;  /* 0x0000002a2c2a7223 */ /* 0x140fe2000000000d */
[C-C-:B------:R-:W-:Y:S01]  /*1100*/  FFMA R12, R44.reuse, R12, R13.reuse ;  /* 0x0000000c2c0c7223 */ /* 0x140fe2000000000d */
[----:B------:R-:W-:Y:S01]  /*1110*/  FFMA R8, R44, R8, R13 ;  /* 0x000000082c087223 */ /* 0x000fe2000000000d */
[C---:B------:R-:W-:Y:S01]  /*1120*/  FADD R17, -R0.reuse, R7 ;  /* 0x0000000700117221 */ /* 0x040fe20000000100 */
[C---:B------:R-:W-:Y:S01]  /*1130*/  FADD R11, -R0.reuse, R5 ;  /* 0x00000005000b7221 */ /* 0x040fe20000000100 */
[C---:B------:R-:W-:Y:S01]  /*1140*/  FADD R3, -R0.reuse, R4 ;  /* 0x0000000400037221 */ /* 0x040fe20000000100 */
[----:B------:R-:W-:Y:S01]  /*1150*/  FADD R13, -R0, R6 ;  /* 0x00000006000d7221 */ /* 0x000fe20000000100 */
[C---:B------:R-:W-:Y:S01]  /*1160*/  FMUL R17, R10.reuse, R17 ;  /* 0x000000110a117220 */ /* 0x040fe20000400000 */
[C---:B------:R-:W-:Y:S01]  /*1170*/  FMUL R11, R10.reuse, R11 ;  /* 0x0000000b0a0b7220 */ /* 0x040fe20000400000 */
[C---:B------:R-:W-:Y:S01]  /*1180*/  FMUL R3, R10.reuse, R3 ;  /* 0x000000030a037220 */ /* 0x040fe20000400000 */
[----:B------:R-:W-:Y:S01]  /*1190*/  FMUL R13, R10, R13 ;  /* 0x0000000d0a0d7220 */ /* 0x000fe20000400000 */
[C-C-:B------:R-:W-:Y:S01]  /*11a0*/  FFMA R17, R9.reuse, R17, R2.reuse ;  /* 0x0000001109117223 */ /* 0x140fe20000000002 */
[----:B------:R-:W-:Y:S01]  /*11b0*/  FSETP.GEU.AND P0, PT, R8, RZ, PT ;  /* 0x000000ff0800720b */ /* 0x000fe20003f0e000 */
[C-C-:B------:R-:W-:Y:S01]  /*11c0*/  FFMA R0, R9.reuse, R11, R2.reuse ;  /* 0x0000000b09007223 */ /* 0x140fe20000000002 */
[C-C-:B------:R-:W-:Y:S01]  /*11d0*/  FFMA R3, R9.reuse, R3, R2.reuse ;  /* 0x0000000309037223 */ /* 0x140fe20000000002 */
[----:B------:R-:W-:Y:S01]  /*11e0*/  FFMA R13, R9, R13, R2 ;  /* 0x0000000d090d7223 */ /* 0x000fe20000000002 */
[----:B------:R-:W-:-:S02]  /*11f0*/  FSETP.GEU.AND P1, PT, R12, RZ, PT ;  /* 0x000000ff0c00720b */ /* 0x000fc40003f2e000 */
[----:B------:R-:W-:Y:S02]  /*1200*/  FSETP.GEU.AND P2, PT, R26, RZ, PT ;  /* 0x000000ff1a00720b */ /* 0x000fe40003f4e000 */
[----:B------:R-:W-:Y:S02]  /*1210*/  FSETP.GEU.AND P3, PT, R42, RZ, PT ;  /* 0x000000ff2a00720b */ /* 0x000fe40003f6e000 */
[----:B------:R-:W-:Y:S02]  /*1220*/  SEL R11, R8, RZ, P0 ;  /* 0x000000ff080b7207 */ /* 0x000fe40000000000 */
[----:B------:R-:W-:Y:S02]  /*1230*/  SEL R10, R12, RZ, P1 ;  /* 0x000000ff0c0a7207 */ /* 0x000fe40000800000 */
[----:B------:R-:W-:Y:S02]  /*1240*/  SEL R9, R26, RZ, P2 ;  /* 0x000000ff1a097207 */ /* 0x000fe40001000000 */
[----:B------:R-:W-:-:S02]  /*1250*/  SEL R8, R42, RZ, P3 ;  /* 0x000000ff2a087207 */ /* 0x000fc40001800000 */
[----:B------:R-:W-:Y:S02]  /*1260*/  FSETP.GEU.AND P0, PT, R17, RZ, PT ;  /* 0x000000ff1100720b */ /* 0x000fe40003f0e000 */
[----:B------:R-:W-:Y:S02]  /*1270*/  FSETP.GEU.AND P1, PT, R13, RZ, PT ;  /* 0x000000ff0d00720b */ /* 0x000fe40003f2e000 */
[----:B------:R-:W-:Y:S02]  /*1280*/  FSETP.GEU.AND P2, PT, R0, RZ, PT ;  /* 0x000000ff0000720b */ /* 0x000fe40003f4e000 */
[----:B------:R-:W-:Y:S01]  /*1290*/  FSETP.GEU.AND P3, PT, R3, RZ, PT ;  /* 0x000000ff0300720b */ /* 0x000fe20003f6e000 */
[C---:B-1----:R-:W-:Y:S01]  /*12a0*/  IMAD.WIDE R24, R40.reuse, 0x4, R24 ;  /* 0x0000000428187825 */ /* 0x042fe200078e0218 */
[----:B------:R-:W-:Y:S02]  /*12b0*/  SEL R19, R17, RZ, P0 ;  /* 0x000000ff11137207 */ /* 0x000fe40000000000 */
[----:B------:R-:W-:Y:S01]  /*12c0*/  SEL R18, R13, RZ, P1 ;  /* 0x000000ff0d127207 */ /* 0x000fe20000800000 */
[----:B0-----:R-:W-:Y:S01]  /*12d0*/  IMAD.WIDE R14, R40, 0x4, R14 ;  /* 0x00000004280e7825 */ /* 0x001fe200078e020e */
[----:B------:R-:W-:-:S02]  /*12e0*/  SEL R17, R0, RZ, P2 ;  /* 0x000000ff00117207 */ /* 0x000fc40001000000 */
[----:B------:R-:W-:Y:S01]  /*12f0*/  SEL R16, R3, RZ, P3 ;  /* 0x000000ff03107207 */ /* 0x000fe20001800000 */
[----:B------:R-:W-:Y:S04]  /*1300*/  STG.E.128 desc[UR4][R24.64], R20 ;  /* 0x0000001418007986 */ /* 0x000fe8000c101d04 */
[----:B------:R-:W-:Y:S04]  /*1310*/  STG.E.128 desc[UR4][R24.64+0x800], R4 ;  /* 0x0008000418007986 */ /* 0x000fe8000c101d04 */
[----:B------:R-:W-:Y:S04]  /*1320*/  STG.E.128 desc[UR4][R14.64], R8 ;  /* 0x000000080e007986 */ /* 0x000fe8000c101d04 */
[----:B------:R-:W-:Y:S01]  /*1330*/  STG.E.128 desc[UR4][R14.64+0x800], R16 ;  /* 0x000800100e007986 */ /* 0x000fe2000c101d04 */
[----:B------:R-:W-:Y:S05]  /*1340*/  EXIT ;  /* 0x000000000000794d */ /* 0x000fea0003800000 */
.L_x_0:
[----:B------:R-:W-:-:S00]  /*1350*/  BRA `(.L_x_0) ;  /* 0xfffffffc00fc7947 */ /* 0x000fc0000383ffff */
[----:B------:R-:W-:-:S00]  /*1360*/  NOP ;  /* 0x0000000000007918 */ /* 0x000fc00000000000 */
        /* <DEDUP_REMOVED lines=9> */
.L_x_1:


//--------------------- .nv.global.init           --------------------------
	.section	.nv.global.init,"aw",@progbits
.nv.global.init:
	.type		_$_str,@object
	.size		_$_str,(_$_str_$_2 - _$_str)
_$_str:
        /*0000*/ 	.byte	0x5f, 0x5f, 0x43, 0x55, 0x44, 0x41, 0x5f, 0x46, 0x54, 0x5a, 0x00
	.type		_$_str_$_2,@object
	.size		_$_str_$_2,(.L_1 - _$_str_$_2)
_$_str_$_2:
        /*000b*/ 	.byte	0x5f, 0x5f, 0x43, 0x55, 0x44, 0x41, 0x5f, 0x50, 0x52, 0x45, 0x43, 0x5f, 0x53, 0x51, 0x52, 0x54
        /*001b*/ 	.byte	0x00
.L_1:


//--------------------- .nv.constant0.triton_poi_fused__native_batch_norm_legit_no_training_cat_relu_9 --------------------------
	.section	.nv.constant0.triton_poi_fused__native_batch_norm_legit_no_training_cat_relu_9,"a",@progbits
	.sectionflags	@""
	.align	4
.nv.constant0.triton_poi_fused__native_batch_norm_legit_no_training_cat_relu_9:
	.zero		636
